//
// Generated by NVIDIA NVVM Compiler
//
// Compiler Build ID: CL-36424714
// Cuda compilation tools, release 13.0, V13.0.88
// Based on NVVM 20.0.0
//

.version 9.0
.target sm_100
.address_size 64

	// .globl	_Z3addPiS_S_
.extern .func  (.param .b32 func_retval0) vprintf
(
	.param .b64 vprintf_param_0,
	.param .b64 vprintf_param_1
)
;
.global .align 1 .b8 $str[11] = {82, 101, 115, 117, 108, 116, 32, 37, 100, 32};

.visible .entry _Z3addPiS_S_(
	.param .u64 .ptr .align 1 _Z3addPiS_S__param_0,
	.param .u64 .ptr .align 1 _Z3addPiS_S__param_1,
	.param .u64 .ptr .align 1 _Z3addPiS_S__param_2
)
{
	.local .align 8 .b8 	__local_depot0[8];
	.reg .b64 	%SP;
	.reg .b64 	%SPL;
	.reg .b32 	%r<6>;
	.reg .b64 	%rd<11>;

	mov.u64 	%SPL, __local_depot0;
	cvta.local.u64 	%SP, %SPL;
	ld.param.u64 	%rd1, [_Z3addPiS_S__param_0];
	ld.param.u64 	%rd2, [_Z3addPiS_S__param_1];
	ld.param.u64 	%rd3, [_Z3addPiS_S__param_2];
	cvta.to.global.u64 	%rd4, %rd3;
	cvta.to.global.u64 	%rd5, %rd2;
	cvta.to.global.u64 	%rd6, %rd1;
	add.u64 	%rd7, %SP, 0;
	add.u64 	%rd8, %SPL, 0;
	ld.global.u32 	%r1, [%rd6];
	ld.global.u32 	%r2, [%rd5];
	add.s32 	%r3, %r2, %r1;
	st.global.u32 	[%rd4], %r3;
	st.local.u32 	[%rd8], %r3;
	mov.u64 	%rd9, $str;
	cvta.global.u64 	%rd10, %rd9;
	{ // callseq 0, 0
	.param .b64 param0;
	st.param.b64 	[param0], %rd10;
	.param .b64 param1;
	st.param.b64 	[param1], %rd7;
	.param .b32 retval0;
	call.uni (retval0), 
	vprintf, 
	(
	param0, 
	param1
	);
	ld.param.b32 	%r4, [retval0];
	} // callseq 0
	ret;

}


// ===== COMPILED SASS (sm_100) =====

	.target	sm_100

	.elftype	@"ET_EXEC"


//--------------------- .note.nv.tkinfo           --------------------------
	.section	.note.nv.tkinfo,"",@"SHT_NOTE"
	.sectionflags	@"SHF_NOTE_NV_TKINFO"
	.tkinfo
        /*0018*/ 	.word	0x00000002
        /*0030*/ 	.string	""
        /*0030*/ 	.string	"ptxas"
        /*0030*/ 	.string	"Cuda compilation tools, release 13.0, V13.0.88"
        /*0030*/ 	.string	"Build cuda_13.0.r13.0/compiler.36424714_0"
        /*0030*/ 	.string	"-arch sm_100 -m 64 "



//--------------------- .note.nv.cuinfo           --------------------------
	.section	.note.nv.cuinfo,"",@"SHT_NOTE"
	.sectionflags	@"SHF_NOTE_NV_CUINFO"
        /*0018*/ 	.short	0x0002
        /*001a*/ 	.short	0x0064
        /*001c*/ 	.short	0x0082
	.zero		2


//--------------------- .nv.info                  --------------------------
	.section	.nv.info,"",@"SHT_CUDA_INFO"
	.align	4


	//----- nvinfo : EIATTR_REGCOUNT
	.align		4
        /*0000*/ 	.byte	0x04, 0x2f
        /*0002*/ 	.short	(.L_2 - .L_1)
	.align		4
.L_1:
        /*0004*/ 	.word	index@(_Z3addPiS_S_)
        /*0008*/ 	.word	0x00000018


	//----- nvinfo : EIATTR_FRAME_SIZE
	.align		4
.L_2:
        /*000c*/ 	.byte	0x04, 0x11
        /*000e*/ 	.short	(.L_4 - .L_3)
	.align		4
.L_3:
        /*0010*/ 	.word	index@(_Z3addPiS_S_)
        /*0014*/ 	.word	0x00000008


	//----- nvinfo : EIATTR_MIN_STACK_SIZE
	.align		4
.L_4:
        /*0018*/ 	.byte	0x04, 0x12
        /*001a*/ 	.short	(.L_6 - .L_5)
	.align		4
.L_5:
        /*001c*/ 	.word	index@(_Z3addPiS_S_)
        /*0020*/ 	.word	0x00000008
.L_6:


//--------------------- .nv.compat                --------------------------
	.section	.nv.compat,"",@"SHT_CUDA_COMPAT_INFO"
	.align	4
        /*0000*/ 	.byte	0x02, 0x09, 0x00, 0x00, 0x02, 0x02, 0x01, 0x00, 0x02, 0x05, 0x05, 0x00, 0x03, 0x07, 0x01, 0x01
        /*0010*/ 	.byte	0x02, 0x03, 0x00, 0x00, 0x02, 0x06, 0x01, 0x00, 0x04, 0x0b, 0x08, 0x00, 0x09, 0x00, 0x00, 0x00
        /*0020*/ 	.byte	0x00, 0x00, 0x00, 0x00


//--------------------- .nv.info._Z3addPiS_S_     --------------------------
	.section	.nv.info._Z3addPiS_S_,"",@"SHT_CUDA_INFO"
	.sectionflags	@""
	.align	4


	//----- nvinfo : EIATTR_CUDA_API_VERSION
	.align		4
        /*0000*/ 	.byte	0x04, 0x37
        /*0002*/ 	.short	(.L_8 - .L_7)
.L_7:
        /*0004*/ 	.word	0x00000082


	//----- nvinfo : EIATTR_KPARAM_INFO
	.align		4
.L_8:
        /*0008*/ 	.byte	0x04, 0x17
        /*000a*/ 	.short	(.L_10 - .L_9)
.L_9:
        /*000c*/ 	.word	0x00000000
        /*0010*/ 	.short	0x0002
        /*0012*/ 	.short	0x0010
        /*0014*/ 	.byte	0x00, 0xf5, 0x21, 0x00


	//----- nvinfo : EIATTR_KPARAM_INFO
	.align		4
.L_10:
        /*0018*/ 	.byte	0x04, 0x17
        /*001a*/ 	.short	(.L_12 - .L_11)
.L_11:
        /*001c*/ 	.word	0x00000000
        /*0020*/ 	.short	0x0001
        /*0022*/ 	.short	0x0008
        /*0024*/ 	.byte	0x00, 0xf5, 0x21, 0x00


	//----- nvinfo : EIATTR_KPARAM_INFO
	.align		4
.L_12:
        /*0028*/ 	.byte	0x04, 0x17
        /*002a*/ 	.short	(.L_14 - .L_13)
.L_13:
        /*002c*/ 	.word	0x00000000
        /*0030*/ 	.short	0x0000
        /*0032*/ 	.short	0x0000
        /*0034*/ 	.byte	0x00, 0xf5, 0x21, 0x00


	//----- nvinfo : EIATTR_SPARSE_MMA_MASK
	.align		4
.L_14:
        /*0038*/ 	.byte	0x03, 0x50
        /*003a*/ 	.short	0x0000


	//----- nvinfo : EIATTR_MAXREG_COUNT
	.align		4
        /*003c*/ 	.byte	0x03, 0x1b
        /*003e*/ 	.short	0x00ff


	//----- nvinfo : EIATTR_EXTERNS
	.align		4
        /*0040*/ 	.byte	0x04, 0x0f
        /*0042*/ 	.short	(.L_16 - .L_15)


	//   ....[0]....
	.align		4
.L_15:
        /*0044*/ 	.word	index@(vprintf)


	//----- nvinfo : EIATTR_MERCURY_ISA_VERSION
	.align		4
.L_16:
        /*0048*/ 	.byte	0x03, 0x5f
        /*004a*/ 	.short	0x0101


	//----- nvinfo : EIATTR_VRC_CTA_INIT_COUNT
	.align		4
        /*004c*/ 	.byte	0x02, 0x4a
	.zero		1
	.zero		1


	//----- nvinfo : EIATTR_SYSCALL_OFFSETS
	.align		4
        /*0050*/ 	.byte	0x04, 0x46
        /*0052*/ 	.short	(.L_18 - .L_17)


	//   ....[0]....
.L_17:
        /*0054*/ 	.word	0x00000150


	//----- nvinfo : EIATTR_EXIT_INSTR_OFFSETS
	.align		4
.L_18:
        /*0058*/ 	.byte	0x04, 0x1c
        /*005a*/ 	.short	(.L_20 - .L_19)


	//   ....[0]....
.L_19:
        /*005c*/ 	.word	0x00000160


	//----- nvinfo : EIATTR_CBANK_PARAM_SIZE
	.align		4
.L_20:
        /*0060*/ 	.byte	0x03, 0x19
        /*0062*/ 	.short	0x0018


	//----- nvinfo : EIATTR_PARAM_CBANK
	.align		4
        /*0064*/ 	.byte	0x04, 0x0a
        /*0066*/ 	.short	(.L_22 - .L_21)
	.align		4
.L_21:
        /*0068*/ 	.word	index@(.nv.constant0._Z3addPiS_S_)
        /*006c*/ 	.short	0x0380
        /*006e*/ 	.short	0x0018


	//----- nvinfo : EIATTR_SW_WAR
	.align		4
.L_22:
        /*0070*/ 	.byte	0x04, 0x36
        /*0072*/ 	.short	(.L_24 - .L_23)
.L_23:
        /*0074*/ 	.word	0x00000008
.L_24:


//--------------------- .nv.callgraph             --------------------------
	.section	.nv.callgraph,"",@"SHT_CUDA_CALLGRAPH"
	.align	4
	.sectionentsize	8
	.align		4
        /*0000*/ 	.word	0x00000000
	.align		4
        /*0004*/ 	.word	0xffffffff
	.align		4
        /*0008*/ 	.word	index@(_Z3addPiS_S_)
	.align		4
        /*000c*/ 	.word	index@(vprintf)
	.align		4
        /*0010*/ 	.word	0x00000000
	.align		4
        /*0014*/ 	.word	0xfffffffe
	.align		4
        /*0018*/ 	.word	0x00000000
	.align		4
        /*001c*/ 	.word	0xfffffffd
	.align		4
        /*0020*/ 	.word	0x00000000
	.align		4
        /*0024*/ 	.word	0xfffffffc


//--------------------- .nv.constant4             --------------------------
	.section	.nv.constant4,"a",@progbits
	.align	8
	.align		8
.nv.constant4:
        /*0000*/ 	.dword	vprintf
	.align		8
        /*0008*/ 	.dword	$str


//--------------------- .text._Z3addPiS_S_        --------------------------
	.section	.text._Z3addPiS_S_,"ax",@progbits
	.align	128
        .global         _Z3addPiS_S_
        .type           _Z3addPiS_S_,@function
        .size           _Z3addPiS_S_,(.L_x_2 - _Z3addPiS_S_)
        .other          _Z3addPiS_S_,@"STO_CUDA_ENTRY STV_DEFAULT"
_Z3addPiS_S_:
.text._Z3addPiS_S_:
[----:B------:R-:W0:Y:S08]  /*0000*/  LDC R1, c[0x0][0x37c] ;  /* 0x0000df00ff017b82 */ /* 0x000e300000000800 */
[----:B------:R-:W1:Y:S01]  /*0010*/  LDC.64 R4, c[0x0][0x380] ;  /* 0x0000e000ff047b82 */ /* 0x000e620000000a00 */
[----:B------:R-:W1:Y:S01]  /*0020*/  LDCU.64 UR4, c[0x0][0x358] ;  /* 0x00006b00ff0477ac */ /* 0x000e620008000a00 */
[----:B0-----:R-:W-:-:S06]  /*0030*/  VIADD R1, R1, 0xfffffff8 ;  /* 0xfffffff801017836 */ /* 0x001fcc0000000000 */
[----:B------:R-:W0:Y:S08]  /*0040*/  LDC.64 R2, c[0x0][0x388] ;  /* 0x0000e200ff027b82 */ /* 0x000e300000000a00 */
[----:B------:R-:W2:Y:S01]  /*0050*/  LDC.64 R8, c[0x0][0x390] ;  /* 0x0000e400ff087b82 */ /* 0x000ea20000000a00 */
[----:B------:R-:W3:Y:S01]  /*0060*/  LDCU UR6, c[0x0][0x2f8] ;  /* 0x00005f00ff0677ac */ /* 0x000ee20008000800 */
[----:B------:R-:W4:Y:S01]  /*0070*/  LDCU.64 UR8, c[0x4][0x8] ;  /* 0x01000100ff0877ac */ /* 0x000f220008000a00 */
[----:B-1----:R4:W5:Y:S04]  /*0080*/  LDG.E R0, desc[UR4][R4.64] ;  /* 0x0000000404007981 */ /* 0x002968000c1e1900 */
[----:B0-----:R-:W5:Y:S01]  /*0090*/  LDG.E R3, desc[UR4][R2.64] ;  /* 0x0000000402037981 */ /* 0x001f62000c1e1900 */
[----:B------:R-:W-:-:S02]  /*00a0*/  MOV R10, 0x0 ;  /* 0x00000000000a7802 */ /* 0x000fc40000000f00 */
[----:B---3--:R-:W-:-:S04]  /*00b0*/  IADD3 R6, P0, PT, R1, UR6, RZ ;  /* 0x0000000601067c10 */ /* 0x008fc8000ff1e0ff */
[----:B------:R-:W0:Y:S01]  /*00c0*/  LDC.64 R10, c[0x4][R10] ;  /* 0x010000000a0a7b82 */ /* 0x000e220000000a00 */
[----:B----4-:R-:W-:Y:S01]  /*00d0*/  MOV R4, UR8 ;  /* 0x0000000800047c02 */ /* 0x010fe20008000f00 */
[----:B------:R-:W-:Y:S02]  /*00e0*/  IMAD.U32 R5, RZ, RZ, UR9 ;  /* 0x00000009ff057e24 */ /* 0x000fe4000f8e00ff */
[----:B-----5:R-:W-:-:S05]  /*00f0*/  IMAD.IADD R0, R0, 0x1, R3 ;  /* 0x0000000100007824 */ /* 0x020fca00078e0203 */
[----:B------:R1:W-:Y:S04]  /*0100*/  STL [R1], R0 ;  /* 0x0000000001007387 */ /* 0x0003e80000100800 */
[----:B--2---:R1:W-:Y:S01]  /*0110*/  STG.E desc[UR4][R8.64], R0 ;  /* 0x0000000008007986 */ /* 0x0043e2000c101904 */
[----:B------:R-:W2:Y:S02]  /*0120*/  LDCU UR4, c[0x0][0x2fc] ;  /* 0x00005f80ff0477ac */ /* 0x000ea40008000800 */
[----:B012---:R-:W-:-:S07]  /*0130*/  IADD3.X R7, PT, PT, RZ, UR4, RZ, P0, !PT ;  /* 0x00000004ff077c10 */ /* 0x007fce00087fe4ff */
[----:B------:R-:W-:-:S07]  /*0140*/  LEPC R20, `(.L_x_0) ;  /* 0x000000001014794e */ /* 0x000fce0000000000 */
[----:B------:R-:W-:Y:S05]  /*0150*/  CALL.ABS.NOINC R10 ;  /* 0x000000000a007343 */ /* 0x000fea0003c00000 */
.L_x_0:
[----:B------:R-:W-:Y:S05]  /*0160*/  EXIT ;  /* 0x000000000000794d */ /* 0x000fea0003800000 */
.L_x_1:
[----:B------:R-:W-:-:S00]  /*0170*/  BRA `(.L_x_1) ;  /* 0xfffffffc00fc7947 */ /* 0x000fc0000383ffff */
[----:B------:R-:W-:-:S00]  /*0180*/  NOP ;  /* 0x0000000000007918 */ /* 0x000fc00000000000 */
[----:B------:R-:W-:-:S00]  /*0190*/  NOP ;  /* 0x0000000000007918 */ /* 0x000fc00000000000 */
[----:B------:R-:W-:-:S00]  /*01a0*/  NOP ;  /* 0x0000000000007918 */ /* 0x000fc00000000000 */
[----:B------:R-:W-:-:S00]  /*01b0*/  NOP ;  /* 0x0000000000007918 */ /* 0x000fc00000000000 */
[----:B------:R-:W-:-:S00]  /*01c0*/  NOP ;  /* 0x0000000000007918 */ /* 0x000fc00000000000 */
[----:B------:R-:W-:-:S00]  /*01d0*/  NOP ;  /* 0x0000000000007918 */ /* 0x000fc00000000000 */
[----:B------:R-:W-:-:S00]  /*01e0*/  NOP ;  /* 0x0000000000007918 */ /* 0x000fc00000000000 */
[----:B------:R-:W-:-:S00]  /*01f0*/  NOP ;  /* 0x0000000000007918 */ /* 0x000fc00000000000 */
.L_x_2:


//--------------------- .nv.global.init           --------------------------
	.section	.nv.global.init,"aw",@progbits
.nv.global.init:
	.type		$str,@object
	.size		$str,(.L_0 - $str)
$str:
        /*0000*/ 	.byte	0x52, 0x65, 0x73, 0x75, 0x6c, 0x74, 0x20, 0x25, 0x64, 0x20, 0x00
.L_0:


//--------------------- .nv.shared.reserved.0     --------------------------
	.section	.nv.shared.reserved.0,"aw",@nobits
	.weak		__nv_reservedSMEM_offset_0_alias
	.size		__nv_reservedSMEM_offset_0_alias, 0, 64
	.other		__nv_reservedSMEM_offset_0_alias,@"STO_CUDA_RESERVED_SHARED STV_DEFAULT"
__nv_reservedSMEM_offset_0_alias:
	.zero		0
	.zero		64


//--------------------- .nv.constant0._Z3addPiS_S_ --------------------------
	.section	.nv.constant0._Z3addPiS_S_,"a",@progbits
	.sectionflags	@""
	.align	4
.nv.constant0._Z3addPiS_S_:
	.zero		920


//--------------------- SYMBOLS --------------------------

	.type		.nv.reservedSmem.offset0,@object
	.size		.nv.reservedSmem.offset0,0x4
	.type		vprintf,@function
